//
// Generated by NVIDIA NVVM Compiler
//
// Compiler Build ID: CL-36424714
// Cuda compilation tools, release 13.0, V13.0.88
// Based on NVVM 20.0.0
//

.version 9.0
.target sm_100
.address_size 64

	// .globl	_Z9vectorAddPKdS0_Pdi

.visible .entry _Z9vectorAddPKdS0_Pdi(
	.param .u64 .ptr .align 1 _Z9vectorAddPKdS0_Pdi_param_0,
	.param .u64 .ptr .align 1 _Z9vectorAddPKdS0_Pdi_param_1,
	.param .u64 .ptr .align 1 _Z9vectorAddPKdS0_Pdi_param_2,
	.param .u32 _Z9vectorAddPKdS0_Pdi_param_3
)
{
	.reg .pred 	%p<11>;
	.reg .b32 	%r<38>;
	.reg .b64 	%rd<48>;
	.reg .b64 	%fd<100>;

	ld.param.u64 	%rd6, [_Z9vectorAddPKdS0_Pdi_param_0];
	ld.param.u64 	%rd4, [_Z9vectorAddPKdS0_Pdi_param_1];
	ld.param.u64 	%rd5, [_Z9vectorAddPKdS0_Pdi_param_2];
	ld.param.u32 	%r23, [_Z9vectorAddPKdS0_Pdi_param_3];
	cvta.to.global.u64 	%rd1, %rd6;
	mov.u32 	%r24, %ntid.x;
	mov.u32 	%r25, %ctaid.x;
	mov.u32 	%r26, %tid.x;
	mad.lo.s32 	%r1, %r24, %r25, %r26;
	setp.ge.s32 	%p1, %r1, %r23;
	@%p1 bra 	$L__BB0_14;
	cvta.to.global.u64 	%rd7, %rd5;
	mul.wide.s32 	%rd8, %r1, 8;
	add.s64 	%rd2, %rd7, %rd8;
	mov.b64 	%rd9, 0;
	st.global.u64 	[%rd2], %rd9;
	setp.lt.s32 	%p2, %r23, 1;
	@%p2 bra 	$L__BB0_14;
	cvta.to.global.u64 	%rd10, %rd4;
	add.s64 	%rd3, %rd10, %rd8;
	add.s32 	%r28, %r23, -1;
	and.b32  	%r2, %r23, 15;
	setp.lt.u32 	%p3, %r28, 15;
	mov.b32 	%r34, 0;
	mov.f64 	%fd96, 0d0000000000000000;
	@%p3 bra 	$L__BB0_5;
	and.b32  	%r34, %r23, 2147483632;
	neg.s32 	%r32, %r34;
	shl.b32 	%r5, %r23, 4;
	mov.f64 	%fd96, 0d0000000000000000;
	mul.wide.u32 	%rd14, %r23, 8;
	mov.u32 	%r31, %r1;
$L__BB0_4:
	.pragma "nounroll";
	mul.wide.s32 	%rd12, %r31, 8;
	add.s64 	%rd13, %rd1, %rd12;
	ld.global.f64 	%fd12, [%rd13];
	ld.global.f64 	%fd13, [%rd3];
	fma.rn.f64 	%fd14, %fd12, %fd13, %fd96;
	st.global.f64 	[%rd2], %fd14;
	add.s64 	%rd15, %rd13, %rd14;
	ld.global.f64 	%fd15, [%rd15];
	ld.global.f64 	%fd16, [%rd3];
	fma.rn.f64 	%fd17, %fd15, %fd16, %fd14;
	st.global.f64 	[%rd2], %fd17;
	add.s64 	%rd16, %rd15, %rd14;
	ld.global.f64 	%fd18, [%rd16];
	ld.global.f64 	%fd19, [%rd3];
	fma.rn.f64 	%fd20, %fd18, %fd19, %fd17;
	st.global.f64 	[%rd2], %fd20;
	add.s64 	%rd17, %rd16, %rd14;
	ld.global.f64 	%fd21, [%rd17];
	ld.global.f64 	%fd22, [%rd3];
	fma.rn.f64 	%fd23, %fd21, %fd22, %fd20;
	st.global.f64 	[%rd2], %fd23;
	add.s64 	%rd18, %rd17, %rd14;
	ld.global.f64 	%fd24, [%rd18];
	ld.global.f64 	%fd25, [%rd3];
	fma.rn.f64 	%fd26, %fd24, %fd25, %fd23;
	st.global.f64 	[%rd2], %fd26;
	add.s64 	%rd19, %rd18, %rd14;
	ld.global.f64 	%fd27, [%rd19];
	ld.global.f64 	%fd28, [%rd3];
	fma.rn.f64 	%fd29, %fd27, %fd28, %fd26;
	st.global.f64 	[%rd2], %fd29;
	add.s64 	%rd20, %rd19, %rd14;
	ld.global.f64 	%fd30, [%rd20];
	ld.global.f64 	%fd31, [%rd3];
	fma.rn.f64 	%fd32, %fd30, %fd31, %fd29;
	st.global.f64 	[%rd2], %fd32;
	add.s64 	%rd21, %rd20, %rd14;
	ld.global.f64 	%fd33, [%rd21];
	ld.global.f64 	%fd34, [%rd3];
	fma.rn.f64 	%fd35, %fd33, %fd34, %fd32;
	st.global.f64 	[%rd2], %fd35;
	add.s64 	%rd22, %rd21, %rd14;
	ld.global.f64 	%fd36, [%rd22];
	ld.global.f64 	%fd37, [%rd3];
	fma.rn.f64 	%fd38, %fd36, %fd37, %fd35;
	st.global.f64 	[%rd2], %fd38;
	add.s64 	%rd23, %rd22, %rd14;
	ld.global.f64 	%fd39, [%rd23];
	ld.global.f64 	%fd40, [%rd3];
	fma.rn.f64 	%fd41, %fd39, %fd40, %fd38;
	st.global.f64 	[%rd2], %fd41;
	add.s64 	%rd24, %rd23, %rd14;
	ld.global.f64 	%fd42, [%rd24];
	ld.global.f64 	%fd43, [%rd3];
	fma.rn.f64 	%fd44, %fd42, %fd43, %fd41;
	st.global.f64 	[%rd2], %fd44;
	add.s64 	%rd25, %rd24, %rd14;
	ld.global.f64 	%fd45, [%rd25];
	ld.global.f64 	%fd46, [%rd3];
	fma.rn.f64 	%fd47, %fd45, %fd46, %fd44;
	st.global.f64 	[%rd2], %fd47;
	add.s64 	%rd26, %rd25, %rd14;
	ld.global.f64 	%fd48, [%rd26];
	ld.global.f64 	%fd49, [%rd3];
	fma.rn.f64 	%fd50, %fd48, %fd49, %fd47;
	st.global.f64 	[%rd2], %fd50;
	add.s64 	%rd27, %rd26, %rd14;
	ld.global.f64 	%fd51, [%rd27];
	ld.global.f64 	%fd52, [%rd3];
	fma.rn.f64 	%fd53, %fd51, %fd52, %fd50;
	st.global.f64 	[%rd2], %fd53;
	add.s64 	%rd28, %rd27, %rd14;
	ld.global.f64 	%fd54, [%rd28];
	ld.global.f64 	%fd55, [%rd3];
	fma.rn.f64 	%fd56, %fd54, %fd55, %fd53;
	st.global.f64 	[%rd2], %fd56;
	add.s64 	%rd29, %rd28, %rd14;
	ld.global.f64 	%fd57, [%rd29];
	ld.global.f64 	%fd58, [%rd3];
	fma.rn.f64 	%fd96, %fd57, %fd58, %fd56;
	st.global.f64 	[%rd2], %fd96;
	add.s32 	%r32, %r32, 16;
	add.s32 	%r31, %r31, %r5;
	setp.ne.s32 	%p4, %r32, 0;
	@%p4 bra 	$L__BB0_4;
$L__BB0_5:
	setp.eq.s32 	%p5, %r2, 0;
	@%p5 bra 	$L__BB0_14;
	and.b32  	%r11, %r23, 7;
	setp.lt.u32 	%p6, %r2, 8;
	@%p6 bra 	$L__BB0_8;
	mad.lo.s32 	%r29, %r34, %r23, %r1;
	mul.wide.s32 	%rd30, %r29, 8;
	add.s64 	%rd31, %rd1, %rd30;
	ld.global.f64 	%fd59, [%rd31];
	ld.global.f64 	%fd60, [%rd3];
	fma.rn.f64 	%fd61, %fd59, %fd60, %fd96;
	st.global.f64 	[%rd2], %fd61;
	mul.wide.u32 	%rd32, %r23, 8;
	add.s64 	%rd33, %rd31, %rd32;
	ld.global.f64 	%fd62, [%rd33];
	ld.global.f64 	%fd63, [%rd3];
	fma.rn.f64 	%fd64, %fd62, %fd63, %fd61;
	st.global.f64 	[%rd2], %fd64;
	add.s64 	%rd34, %rd33, %rd32;
	ld.global.f64 	%fd65, [%rd34];
	ld.global.f64 	%fd66, [%rd3];
	fma.rn.f64 	%fd67, %fd65, %fd66, %fd64;
	st.global.f64 	[%rd2], %fd67;
	add.s64 	%rd35, %rd34, %rd32;
	ld.global.f64 	%fd68, [%rd35];
	ld.global.f64 	%fd69, [%rd3];
	fma.rn.f64 	%fd70, %fd68, %fd69, %fd67;
	st.global.f64 	[%rd2], %fd70;
	add.s64 	%rd36, %rd35, %rd32;
	ld.global.f64 	%fd71, [%rd36];
	ld.global.f64 	%fd72, [%rd3];
	fma.rn.f64 	%fd73, %fd71, %fd72, %fd70;
	st.global.f64 	[%rd2], %fd73;
	add.s64 	%rd37, %rd36, %rd32;
	ld.global.f64 	%fd74, [%rd37];
	ld.global.f64 	%fd75, [%rd3];
	fma.rn.f64 	%fd76, %fd74, %fd75, %fd73;
	st.global.f64 	[%rd2], %fd76;
	add.s64 	%rd38, %rd37, %rd32;
	ld.global.f64 	%fd77, [%rd38];
	ld.global.f64 	%fd78, [%rd3];
	fma.rn.f64 	%fd79, %fd77, %fd78, %fd76;
	st.global.f64 	[%rd2], %fd79;
	add.s64 	%rd39, %rd38, %rd32;
	ld.global.f64 	%fd80, [%rd39];
	ld.global.f64 	%fd81, [%rd3];
	fma.rn.f64 	%fd96, %fd80, %fd81, %fd79;
	st.global.f64 	[%rd2], %fd96;
	add.s32 	%r34, %r34, 8;
$L__BB0_8:
	setp.eq.s32 	%p7, %r11, 0;
	@%p7 bra 	$L__BB0_14;
	and.b32  	%r14, %r23, 3;
	setp.lt.u32 	%p8, %r11, 4;
	@%p8 bra 	$L__BB0_11;
	mad.lo.s32 	%r30, %r34, %r23, %r1;
	mul.wide.s32 	%rd40, %r30, 8;
	add.s64 	%rd41, %rd1, %rd40;
	ld.global.f64 	%fd82, [%rd41];
	ld.global.f64 	%fd83, [%rd3];
	fma.rn.f64 	%fd84, %fd82, %fd83, %fd96;
	st.global.f64 	[%rd2], %fd84;
	mul.wide.u32 	%rd42, %r23, 8;
	add.s64 	%rd43, %rd41, %rd42;
	ld.global.f64 	%fd85, [%rd43];
	ld.global.f64 	%fd86, [%rd3];
	fma.rn.f64 	%fd87, %fd85, %fd86, %fd84;
	st.global.f64 	[%rd2], %fd87;
	add.s64 	%rd44, %rd43, %rd42;
	ld.global.f64 	%fd88, [%rd44];
	ld.global.f64 	%fd89, [%rd3];
	fma.rn.f64 	%fd90, %fd88, %fd89, %fd87;
	st.global.f64 	[%rd2], %fd90;
	add.s64 	%rd45, %rd44, %rd42;
	ld.global.f64 	%fd91, [%rd45];
	ld.global.f64 	%fd92, [%rd3];
	fma.rn.f64 	%fd96, %fd91, %fd92, %fd90;
	st.global.f64 	[%rd2], %fd96;
	add.s32 	%r34, %r34, 4;
$L__BB0_11:
	setp.eq.s32 	%p9, %r14, 0;
	@%p9 bra 	$L__BB0_14;
	mad.lo.s32 	%r37, %r34, %r23, %r1;
	neg.s32 	%r36, %r14;
$L__BB0_13:
	.pragma "nounroll";
	mul.wide.s32 	%rd46, %r37, 8;
	add.s64 	%rd47, %rd1, %rd46;
	ld.global.f64 	%fd93, [%rd47];
	ld.global.f64 	%fd94, [%rd3];
	fma.rn.f64 	%fd96, %fd93, %fd94, %fd96;
	st.global.f64 	[%rd2], %fd96;
	add.s32 	%r37, %r37, %r23;
	add.s32 	%r36, %r36, 1;
	setp.ne.s32 	%p10, %r36, 0;
	@%p10 bra 	$L__BB0_13;
$L__BB0_14:
	ret;

}


// ===== COMPILED SASS (sm_100) =====

	.target	sm_100

	.elftype	@"ET_EXEC"


//--------------------- .note.nv.tkinfo           --------------------------
	.section	.note.nv.tkinfo,"",@"SHT_NOTE"
	.sectionflags	@"SHF_NOTE_NV_TKINFO"
	.tkinfo
        /*0018*/ 	.word	0x00000002
        /*0030*/ 	.string	""
        /*0030*/ 	.string	"ptxas"
        /*0030*/ 	.string	"Cuda compilation tools, release 13.0, V13.0.88"
        /*0030*/ 	.string	"Build cuda_13.0.r13.0/compiler.36424714_0"
        /*0030*/ 	.string	"-arch sm_100 -m 64 "



//--------------------- .note.nv.cuinfo           --------------------------
	.section	.note.nv.cuinfo,"",@"SHT_NOTE"
	.sectionflags	@"SHF_NOTE_NV_CUINFO"
        /*0018*/ 	.short	0x0002
        /*001a*/ 	.short	0x0064
        /*001c*/ 	.short	0x0082
	.zero		2


//--------------------- .nv.info                  --------------------------
	.section	.nv.info,"",@"SHT_CUDA_INFO"
	.align	4


	//----- nvinfo : EIATTR_REGCOUNT
	.align		4
        /*0000*/ 	.byte	0x04, 0x2f
        /*0002*/ 	.short	(.L_1 - .L_0)
	.align		4
.L_0:
        /*0004*/ 	.word	index@(_Z9vectorAddPKdS0_Pdi)
        /*0008*/ 	.word	0x0000001c


	//----- nvinfo : EIATTR_FRAME_SIZE
	.align		4
.L_1:
        /*000c*/ 	.byte	0x04, 0x11
        /*000e*/ 	.short	(.L_3 - .L_2)
	.align		4
.L_2:
        /*0010*/ 	.word	index@(_Z9vectorAddPKdS0_Pdi)
        /*0014*/ 	.word	0x00000000


	//----- nvinfo : EIATTR_MIN_STACK_SIZE
	.align		4
.L_3:
        /*0018*/ 	.byte	0x04, 0x12
        /*001a*/ 	.short	(.L_5 - .L_4)
	.align		4
.L_4:
        /*001c*/ 	.word	index@(_Z9vectorAddPKdS0_Pdi)
        /*0020*/ 	.word	0x00000000
.L_5:


//--------------------- .nv.compat                --------------------------
	.section	.nv.compat,"",@"SHT_CUDA_COMPAT_INFO"
	.align	4
        /*0000*/ 	.byte	0x02, 0x09, 0x00, 0x00, 0x02, 0x02, 0x01, 0x00, 0x02, 0x05, 0x05, 0x00, 0x03, 0x07, 0x01, 0x01
        /*0010*/ 	.byte	0x02, 0x03, 0x00, 0x00, 0x02, 0x06, 0x01, 0x00, 0x04, 0x0b, 0x08, 0x00, 0x01, 0x00, 0x00, 0x00
        /*0020*/ 	.byte	0x00, 0x00, 0x00, 0x00


//--------------------- .nv.info._Z9vectorAddPKdS0_Pdi --------------------------
	.section	.nv.info._Z9vectorAddPKdS0_Pdi,"",@"SHT_CUDA_INFO"
	.sectionflags	@""
	.align	4


	//----- nvinfo : EIATTR_CUDA_API_VERSION
	.align		4
        /*0000*/ 	.byte	0x04, 0x37
        /*0002*/ 	.short	(.L_7 - .L_6)
.L_6:
        /*0004*/ 	.word	0x00000082


	//----- nvinfo : EIATTR_KPARAM_INFO
	.align		4
.L_7:
        /*0008*/ 	.byte	0x04, 0x17
        /*000a*/ 	.short	(.L_9 - .L_8)
.L_8:
        /*000c*/ 	.word	0x00000000
        /*0010*/ 	.short	0x0003
        /*0012*/ 	.short	0x0018
        /*0014*/ 	.byte	0x00, 0xf0, 0x11, 0x00


	//----- nvinfo : EIATTR_KPARAM_INFO
	.align		4
.L_9:
        /*0018*/ 	.byte	0x04, 0x17
        /*001a*/ 	.short	(.L_11 - .L_10)
.L_10:
        /*001c*/ 	.word	0x00000000
        /*0020*/ 	.short	0x0002
        /*0022*/ 	.short	0x0010
        /*0024*/ 	.byte	0x00, 0xf5, 0x21, 0x00


	//----- nvinfo : EIATTR_KPARAM_INFO
	.align		4
.L_11:
        /*0028*/ 	.byte	0x04, 0x17
        /*002a*/ 	.short	(.L_13 - .L_12)
.L_12:
        /*002c*/ 	.word	0x00000000
        /*0030*/ 	.short	0x0001
        /*0032*/ 	.short	0x0008
        /*0034*/ 	.byte	0x00, 0xf5, 0x21, 0x00


	//----- nvinfo : EIATTR_KPARAM_INFO
	.align		4
.L_13:
        /*0038*/ 	.byte	0x04, 0x17
        /*003a*/ 	.short	(.L_15 - .L_14)
.L_14:
        /*003c*/ 	.word	0x00000000
        /*0040*/ 	.short	0x0000
        /*0042*/ 	.short	0x0000
        /*0044*/ 	.byte	0x00, 0xf5, 0x21, 0x00


	//----- nvinfo : EIATTR_SPARSE_MMA_MASK
	.align		4
.L_15:
        /*0048*/ 	.byte	0x03, 0x50
        /*004a*/ 	.short	0x0000


	//----- nvinfo : EIATTR_MAXREG_COUNT
	.align		4
        /*004c*/ 	.byte	0x03, 0x1b
        /*004e*/ 	.short	0x00ff


	//----- nvinfo : EIATTR_MERCURY_ISA_VERSION
	.align		4
        /*0050*/ 	.byte	0x03, 0x5f
        /*0052*/ 	.short	0x0101


	//----- nvinfo : EIATTR_VRC_CTA_INIT_COUNT
	.align		4
        /*0054*/ 	.byte	0x02, 0x4a
	.zero		1
	.zero		1


	//----- nvinfo : EIATTR_EXIT_INSTR_OFFSETS
	.align		4
        /*0058*/ 	.byte	0x04, 0x1c
        /*005a*/ 	.short	(.L_17 - .L_16)


	//   ....[0]....
.L_16:
        /*005c*/ 	.word	0x00000070


	//   ....[1]....
        /*0060*/ 	.word	0x000000d0


	//   ....[2]....
        /*0064*/ 	.word	0x00000700


	//   ....[3]....
        /*0068*/ 	.word	0x00000a00


	//   ....[4]....
        /*006c*/ 	.word	0x00000bc0


	//   ....[5]....
        /*0070*/ 	.word	0x00000c90


	//----- nvinfo : EIATTR_CBANK_PARAM_SIZE
	.align		4
.L_17:
        /*0074*/ 	.byte	0x03, 0x19
        /*0076*/ 	.short	0x001c


	//----- nvinfo : EIATTR_PARAM_CBANK
	.align		4
        /*0078*/ 	.byte	0x04, 0x0a
        /*007a*/ 	.short	(.L_19 - .L_18)
	.align		4
.L_18:
        /*007c*/ 	.word	index@(.nv.constant0._Z9vectorAddPKdS0_Pdi)
        /*0080*/ 	.short	0x0380
        /*0082*/ 	.short	0x001c


	//----- nvinfo : EIATTR_SW_WAR
	.align		4
.L_19:
        /*0084*/ 	.byte	0x04, 0x36
        /*0086*/ 	.short	(.L_21 - .L_20)
.L_20:
        /*0088*/ 	.word	0x00000008
.L_21:


//--------------------- .nv.callgraph             --------------------------
	.section	.nv.callgraph,"",@"SHT_CUDA_CALLGRAPH"
	.align	4
	.sectionentsize	8
	.align		4
        /*0000*/ 	.word	0x00000000
	.align		4
        /*0004*/ 	.word	0xffffffff
	.align		4
        /*0008*/ 	.word	0x00000000
	.align		4
        /*000c*/ 	.word	0xfffffffe
	.align		4
        /*0010*/ 	.word	0x00000000
	.align		4
        /*0014*/ 	.word	0xfffffffd
	.align		4
        /*0018*/ 	.word	0x00000000
	.align		4
        /*001c*/ 	.word	0xfffffffc


//--------------------- .text._Z9vectorAddPKdS0_Pdi --------------------------
	.section	.text._Z9vectorAddPKdS0_Pdi,"ax",@progbits
	.align	128
        .global         _Z9vectorAddPKdS0_Pdi
        .type           _Z9vectorAddPKdS0_Pdi,@function
        .size           _Z9vectorAddPKdS0_Pdi,(.L_x_6 - _Z9vectorAddPKdS0_Pdi)
        .other          _Z9vectorAddPKdS0_Pdi,@"STO_CUDA_ENTRY STV_DEFAULT"
_Z9vectorAddPKdS0_Pdi:
.text._Z9vectorAddPKdS0_Pdi:
[----:B------:R-:W-:Y:S01]  /*0000*/  LDC R1, c[0x0][0x37c] ;  /* 0x0000df00ff017b82 */ /* 0x000fe20000000800 */
[----:B------:R-:W0:Y:S07]  /*0010*/  S2R R7, SR_CTAID.X ;  /* 0x0000000000077919 */ /* 0x000e2e0000002500 */
[----:B------:R-:W1:Y:S01]  /*0020*/  LDC R0, c[0x0][0x398] ;  /* 0x0000e600ff007b82 */ /* 0x000e620000000800 */
[----:B------:R-:W0:Y:S01]  /*0030*/  LDCU UR4, c[0x0][0x360] ;  /* 0x00006c00ff0477ac */ /* 0x000e220008000800 */
[----:B------:R-:W0:Y:S02]  /*0040*/  S2R R2, SR_TID.X ;  /* 0x0000000000027919 */ /* 0x000e240000002100 */
[----:B0-----:R-:W-:-:S05]  /*0050*/  IMAD R7, R7, UR4, R2 ;  /* 0x0000000407077c24 */ /* 0x001fca000f8e0202 */
[----:B-1----:R-:W-:-:S13]  /*0060*/  ISETP.GE.AND P0, PT, R7, R0, PT ;  /* 0x000000000700720c */ /* 0x002fda0003f06270 */
[----:B------:R-:W-:Y:S05]  /*0070*/  @P0 EXIT ;  /* 0x000000000000094d */ /* 0x000fea0003800000 */
[----:B------:R-:W0:Y:S01]  /*0080*/  LDC.64 R2, c[0x0][0x390] ;  /* 0x0000e400ff027b82 */ /* 0x000e220000000a00 */
[----:B------:R-:W1:Y:S01]  /*0090*/  LDCU.64 UR4, c[0x0][0x358] ;  /* 0x00006b00ff0477ac */ /* 0x000e620008000a00 */
[----:B------:R-:W-:Y:S01]  /*00a0*/  ISETP.GE.AND P0, PT, R0, 0x1, PT ;  /* 0x000000010000780c */ /* 0x000fe20003f06270 */
[----:B0-----:R-:W-:-:S05]  /*00b0*/  IMAD.WIDE R2, R7, 0x8, R2 ;  /* 0x0000000807027825 */ /* 0x001fca00078e0202 */
[----:B-1----:R0:W-:Y:S07]  /*00c0*/  STG.E.64 desc[UR4][R2.64], RZ ;  /* 0x000000ff02007986 */ /* 0x0021ee000c101b04 */
[----:B------:R-:W-:Y:S05]  /*00d0*/  @!P0 EXIT ;  /* 0x000000000000894d */ /* 0x000fea0003800000 */
[----:B------:R-:W1:Y:S01]  /*00e0*/  LDC.64 R4, c[0x0][0x388] ;  /* 0x0000e200ff047b82 */ /* 0x000e620000000a00 */
[C---:B------:R-:W-:Y:S02]  /*00f0*/  IADD3 R6, PT, PT, R0.reuse, -0x1, RZ ;  /* 0xffffffff00067810 */ /* 0x040fe40007ffe0ff */
[----:B------:R-:W-:Y:S02]  /*0100*/  CS2R R10, SRZ ;  /* 0x00000000000a7805 */ /* 0x000fe4000001ff00 */
[----:B------:R-:W-:Y:S02]  /*0110*/  LOP3.LUT R20, R0, 0xf, RZ, 0xc0, !PT ;  /* 0x0000000f00147812 */ /* 0x000fe400078ec0ff */
[----:B------:R-:W-:Y:S01]  /*0120*/  ISETP.GE.U32.AND P1, PT, R6, 0xf, PT ;  /* 0x0000000f0600780c */ /* 0x000fe20003f26070 */
[----:B------:R-:W-:Y:S01]  /*0130*/  HFMA2 R6, -RZ, RZ, 0, 0 ;  /* 0x00000000ff067431 */ /* 0x000fe200000001ff */
[----:B------:R-:W-:Y:S01]  /*0140*/  ISETP.NE.AND P0, PT, R20, RZ, PT ;  /* 0x000000ff1400720c */ /* 0x000fe20003f05270 */
[----:B-1----:R-:W-:-:S10]  /*0150*/  IMAD.WIDE R4, R7, 0x8, R4 ;  /* 0x0000000807047825 */ /* 0x002fd400078e0204 */
[----:B------:R-:W-:Y:S05]  /*0160*/  @!P1 BRA `(.L_x_0) ;  /* 0x0000000400649947 */ /* 0x000fea0003800000 */
[----:B------:R-:W-:Y:S02]  /*0170*/  LOP3.LUT R6, R0, 0x7ffffff0, RZ, 0xc0, !PT ;  /* 0x7ffffff000067812 */ /* 0x000fe400078ec0ff */
[----:B------:R-:W-:Y:S02]  /*0180*/  CS2R R10, SRZ ;  /* 0x00000000000a7805 */ /* 0x000fe4000001ff00 */
[----:B------:R-:W-:Y:S02]  /*0190*/  MOV R9, R7 ;  /* 0x0000000700097202 */ /* 0x000fe40000000f00 */
[----:B------:R-:W-:-:S07]  /*01a0*/  IADD3 R8, PT, PT, -R6, RZ, RZ ;  /* 0x000000ff06087210 */ /* 0x000fce0007ffe1ff */
.L_x_1:
[----:B--2---:R-:W1:Y:S01]  /*01b0*/  LDC.64 R12, c[0x0][0x380] ;  /* 0x0000e000ff0c7b82 */ /* 0x004e620000000a00 */
[----:B------:R-:W2:Y:S01]  /*01c0*/  LDG.E.64 R16, desc[UR4][R4.64] ;  /* 0x0000000404107981 */ /* 0x000ea2000c1e1b00 */
[----:B-1----:R-:W-:-:S05]  /*01d0*/  IMAD.WIDE R12, R9, 0x8, R12 ;  /* 0x00000008090c7825 */ /* 0x002fca00078e020c */
[----:B------:R-:W2:Y:S02]  /*01e0*/  LDG.E.64 R14, desc[UR4][R12.64] ;  /* 0x000000040c0e7981 */ /* 0x000ea4000c1e1b00 */
[----:B--2---:R-:W-:Y:S01]  /*01f0*/  DFMA R14, R14, R16, R10 ;  /* 0x000000100e0e722b */ /* 0x004fe2000000000a */
[----:B------:R-:W-:-:S06]  /*0200*/  IMAD.WIDE.U32 R10, R0, 0x8, R12 ;  /* 0x00000008000a7825 */ /* 0x000fcc00078e000c */
[----:B------:R1:W-:Y:S04]  /*0210*/  STG.E.64 desc[UR4][R2.64], R14 ;  /* 0x0000000e02007986 */ /* 0x0003e8000c101b04 */
[----:B------:R-:W2:Y:S04]  /*0220*/  LDG.E.64 R16, desc[UR4][R10.64] ;  /* 0x000000040a107981 */ /* 0x000ea8000c1e1b00 */
[----:B------:R-:W2:Y:S02]  /*0230*/  LDG.E.64 R18, desc[UR4][R4.64] ;  /* 0x0000000404127981 */ /* 0x000ea4000c1e1b00 */
[----:B--2---:R-:W-:Y:S01]  /*0240*/  DFMA R16, R16, R18, R14 ;  /* 0x000000121010722b */ /* 0x004fe2000000000e */
[----:B------:R-:W-:-:S06]  /*0250*/  IMAD.WIDE.U32 R18, R0, 0x8, R10 ;  /* 0x0000000800127825 */ /* 0x000fcc00078e000a */
[----:B------:R2:W-:Y:S04]  /*0260*/  STG.E.64 desc[UR4][R2.64], R16 ;  /* 0x0000001002007986 */ /* 0x0005e8000c101b04 */
[----:B------:R-:W3:Y:S04]  /*0270*/  LDG.E.64 R22, desc[UR4][R18.64] ;  /* 0x0000000412167981 */ /* 0x000ee8000c1e1b00 */
[----:B------:R-:W3:Y:S01]  /*0280*/  LDG.E.64 R24, desc[UR4][R4.64] ;  /* 0x0000000404187981 */ /* 0x000ee2000c1e1b00 */
[----:B------:R-:W-:Y:S01]  /*0290*/  IMAD.WIDE.U32 R12, R0, 0x8, R18 ;  /* 0x00000008000c7825 */ /* 0x000fe200078e0012 */
[----:B---3--:R-:W-:-:S07]  /*02a0*/  DFMA R22, R22, R24, R16 ;  /* 0x000000181616722b */ /* 0x008fce0000000010 */
[----:B------:R3:W-:Y:S04]  /*02b0*/  STG.E.64 desc[UR4][R2.64], R22 ;  /* 0x0000001602007986 */ /* 0x0007e8000c101b04 */
[----:B-1----:R-:W4:Y:S04]  /*02c0*/  LDG.E.64 R14, desc[UR4][R12.64] ;  /* 0x000000040c0e7981 */ /* 0x002f28000c1e1b00 */
[----:B------:R-:W4:Y:S02]  /*02d0*/  LDG.E.64 R10, desc[UR4][R4.64] ;  /* 0x00000004040a7981 */ /* 0x000f24000c1e1b00 */
[----:B----4-:R-:W-:Y:S01]  /*02e0*/  DFMA R10, R14, R10, R22 ;  /* 0x0000000a0e0a722b */ /* 0x010fe20000000016 */
[----:B------:R-:W-:-:S06]  /*02f0*/  IMAD.WIDE.U32 R14, R0, 0x8, R12 ;  /* 0x00000008000e7825 */ /* 0x000fcc00078e000c */
[----:B------:R1:W-:Y:S04]  /*0300*/  STG.E.64 desc[UR4][R2.64], R10 ;  /* 0x0000000a02007986 */ /* 0x0003e8000c101b04 */
[----:B--2---:R-:W2:Y:S04]  /*0310*/  LDG.E.64 R16, desc[UR4][R14.64] ;  /* 0x000000040e107981 */ /* 0x004ea8000c1e1b00 */
[----:B------:R-:W2:Y:S02]  /*0320*/  LDG.E.64 R18, desc[UR4][R4.64] ;  /* 0x0000000404127981 */ /* 0x000ea4000c1e1b00 */
[----:B--2---:R-:W-:Y:S01]  /*0330*/  DFMA R16, R16, R18, R10 ;  /* 0x000000121010722b */ /* 0x004fe2000000000a */
[----:B------:R-:W-:-:S06]  /*0340*/  IMAD.WIDE.U32 R18, R0, 0x8, R14 ;  /* 0x0000000800127825 */ /* 0x000fcc00078e000e */
[----:B------:R2:W-:Y:S04]  /*0350*/  STG.E.64 desc[UR4][R2.64], R16 ;  /* 0x0000001002007986 */ /* 0x0005e8000c101b04 */
[----:B---3--:R-:W3:Y:S04]  /*0360*/  LDG.E.64 R22, desc[UR4][R18.64] ;  /* 0x0000000412167981 */ /* 0x008ee8000c1e1b00 */
[----:B------:R-:W3:Y:S02]  /*0370*/  LDG.E.64 R12, desc[UR4][R4.64] ;  /* 0x00000004040c7981 */ /* 0x000ee4000c1e1b00 */
[----:B---3--:R-:W-:Y:S01]  /*0380*/  DFMA R12, R22, R12, R16 ;  /* 0x0000000c160c722b */ /* 0x008fe20000000010 */
[----:B------:R-:W-:-:S06]  /*0390*/  IMAD.WIDE.U32 R22, R0, 0x8, R18 ;  /* 0x0000000800167825 */ /* 0x000fcc00078e0012 */
        /* <DEDUP_REMOVED lines=42> */
[----:B------:R-:W3:Y:S01]  /*0640*/  LDG.E.64 R22, desc[UR4][R4.64] ;  /* 0x0000000404167981 */ /* 0x000ee2000c1e1b00 */
[----:B------:R-:W-:Y:S01]  /*0650*/  IADD3 R8, PT, PT, R8, 0x10, RZ ;  /* 0x0000001008087810 */ /* 0x000fe20007ffe0ff */
[----:B---3--:R-:W-:Y:S01]  /*0660*/  DFMA R12, R12, R22, R16 ;  /* 0x000000160c0c722b */ /* 0x008fe20000000010 */
[----:B------:R-:W-:-:S06]  /*0670*/  IMAD.WIDE.U32 R22, R0, 0x8, R18 ;  /* 0x0000000800167825 */ /* 0x000fcc00078e0012 */
[----:B------:R2:W-:Y:S04]  /*0680*/  STG.E.64 desc[UR4][R2.64], R12 ;  /* 0x0000000c02007986 */ /* 0x0005e8000c101b04 */
[----:B------:R-:W3:Y:S04]  /*0690*/  LDG.E.64 R22, desc[UR4][R22.64] ;  /* 0x0000000416167981 */ /* 0x000ee8000c1e1b00 */
[----:B-1----:R-:W3:Y:S01]  /*06a0*/  LDG.E.64 R10, desc[UR4][R4.64] ;  /* 0x00000004040a7981 */ /* 0x002ee2000c1e1b00 */
[----:B------:R-:W-:Y:S02]  /*06b0*/  ISETP.NE.AND P1, PT, R8, RZ, PT ;  /* 0x000000ff0800720c */ /* 0x000fe40003f25270 */
[----:B------:R-:W-:Y:S01]  /*06c0*/  LEA R9, R0, R9, 0x4 ;  /* 0x0000000900097211 */ /* 0x000fe200078e20ff */
[----:B---3--:R-:W-:-:S07]  /*06d0*/  DFMA R10, R22, R10, R12 ;  /* 0x0000000a160a722b */ /* 0x008fce000000000c */
[----:B------:R2:W-:Y:S03]  /*06e0*/  STG.E.64 desc[UR4][R2.64], R10 ;  /* 0x0000000a02007986 */ /* 0x0005e6000c101b04 */
[----:B------:R-:W-:Y:S05]  /*06f0*/  @P1 BRA `(.L_x_1) ;  /* 0xfffffff800ac1947 */ /* 0x000fea000383ffff */
.L_x_0:
[----:B------:R-:W-:Y:S05]  /*0700*/  @!P0 EXIT ;  /* 0x000000000000894d */ /* 0x000fea0003800000 */
[----:B------:R-:W-:Y:S02]  /*0710*/  ISETP.GE.U32.AND P0, PT, R20, 0x8, PT ;  /* 0x000000081400780c */ /* 0x000fe40003f06070 */
[----:B------:R-:W-:-:S04]  /*0720*/  LOP3.LUT R18, R0, 0x7, RZ, 0xc0, !PT ;  /* 0x0000000700127812 */ /* 0x000fc800078ec0ff */
[----:B------:R-:W-:-:S07]  /*0730*/  ISETP.NE.AND P1, PT, R18, RZ, PT ;  /* 0x000000ff1200720c */ /* 0x000fce0003f25270 */
[----:B------:R-:W-:Y:S06]  /*0740*/  @!P0 BRA `(.L_x_2) ;  /* 0x0000000000ac8947 */ /* 0x000fec0003800000 */
[----:B------:R-:W1:Y:S01]  /*0750*/  LDC.64 R8, c[0x0][0x380] ;  /* 0x0000e000ff087b82 */ /* 0x000e620000000a00 */
[----:B--2---:R-:W-:Y:S01]  /*0760*/  IMAD R13, R6, R0, R7 ;  /* 0x00000000060d7224 */ /* 0x004fe200078e0207 */
[----:B------:R-:W2:Y:S03]  /*0770*/  LDG.E.64 R14, desc[UR4][R4.64] ;  /* 0x00000004040e7981 */ /* 0x000ea6000c1e1b00 */
        /* <DEDUP_REMOVED lines=25> */
[----:B---3--:R-:W2:Y:S04]  /*0910*/  LDG.E.64 R20, desc[UR4][R16.64] ;  /* 0x0000000410147981 */ /* 0x008ea8000c1e1b00 */
[----:B------:R-:W2:Y:S02]  /*0920*/  LDG.E.64 R8, desc[UR4][R4.64] ;  /* 0x0000000404087981 */ /* 0x000ea4000c1e1b00 */
[----:B--2---:R-:W-:Y:S01]  /*0930*/  DFMA R8, R20, R8, R14 ;  /* 0x000000081408722b */ /* 0x004fe2000000000e */
[----:B------:R-:W-:-:S06]  /*0940*/  IMAD.WIDE.U32 R20, R0, 0x8, R16 ;  /* 0x0000000800147825 */ /* 0x000fcc00078e0010 */
[----:B------:R4:W-:Y:S04]  /*0950*/  STG.E.64 desc[UR4][R2.64], R8 ;  /* 0x0000000802007986 */ /* 0x0009e8000c101b04 */
[----:B-1----:R-:W2:Y:S04]  /*0960*/  LDG.E.64 R10, desc[UR4][R20.64] ;  /* 0x00000004140a7981 */ /* 0x002ea8000c1e1b00 */
[----:B------:R-:W2:Y:S01]  /*0970*/  LDG.E.64 R12, desc[UR4][R4.64] ;  /* 0x00000004040c7981 */ /* 0x000ea2000c1e1b00 */
[----:B------:R-:W-:Y:S01]  /*0980*/  IMAD.WIDE.U32 R22, R0, 0x8, R20 ;  /* 0x0000000800167825 */ /* 0x000fe200078e0014 */
[----:B--2---:R-:W-:-:S07]  /*0990*/  DFMA R12, R10, R12, R8 ;  /* 0x0000000c0a0c722b */ /* 0x004fce0000000008 */
[----:B------:R4:W-:Y:S04]  /*09a0*/  STG.E.64 desc[UR4][R2.64], R12 ;  /* 0x0000000c02007986 */ /* 0x0009e8000c101b04 */
[----:B------:R-:W2:Y:S04]  /*09b0*/  LDG.E.64 R22, desc[UR4][R22.64] ;  /* 0x0000000416167981 */ /* 0x000ea8000c1e1b00 */
[----:B------:R-:W2:Y:S01]  /*09c0*/  LDG.E.64 R10, desc[UR4][R4.64] ;  /* 0x00000004040a7981 */ /* 0x000ea2000c1e1b00 */
[----:B------:R-:W-:Y:S01]  /*09d0*/  IADD3 R6, PT, PT, R6, 0x8, RZ ;  /* 0x0000000806067810 */ /* 0x000fe20007ffe0ff */
[----:B--2---:R-:W-:-:S07]  /*09e0*/  DFMA R10, R22, R10, R12 ;  /* 0x0000000a160a722b */ /* 0x004fce000000000c */
[----:B------:R4:W-:Y:S04]  /*09f0*/  STG.E.64 desc[UR4][R2.64], R10 ;  /* 0x0000000a02007986 */ /* 0x0009e8000c101b04 */
.L_x_2:
[----:B------:R-:W-:Y:S05]  /*0a00*/  @!P1 EXIT ;  /* 0x000000000000994d */ /* 0x000fea0003800000 */
[----:B------:R-:W-:Y:S02]  /*0a10*/  ISETP.GE.U32.AND P0, PT, R18, 0x4, PT ;  /* 0x000000041200780c */ /* 0x000fe40003f06070 */
[----:B----4-:R-:W-:-:S04]  /*0a20*/  LOP3.LUT R8, R0, 0x3, RZ, 0xc0, !PT ;  /* 0x0000000300087812 */ /* 0x010fc800078ec0ff */
[----:B------:R-:W-:-:S07]  /*0a30*/  ISETP.NE.AND P1, PT, R8, RZ, PT ;  /* 0x000000ff0800720c */ /* 0x000fce0003f25270 */
[----:B------:R-:W-:Y:S06]  /*0a40*/  @!P0 BRA `(.L_x_3) ;  /* 0x00000000005c8947 */ /* 0x000fec0003800000 */
[----:B--2---:R-:W1:Y:S01]  /*0a50*/  LDC.64 R12, c[0x0][0x380] ;  /* 0x0000e000ff0c7b82 */ /* 0x004e620000000a00 */
[----:B------:R-:W-:Y:S01]  /*0a60*/  IMAD R19, R6, R0, R7 ;  /* 0x0000000006137224 */ /* 0x000fe200078e0207 */
[----:B------:R-:W2:Y:S03]  /*0a70*/  LDG.E.64 R14, desc[UR4][R4.64] ;  /* 0x00000004040e7981 */ /* 0x000ea6000c1e1b00 */
[----:B-1----:R-:W-:-:S05]  /*0a80*/  IMAD.WIDE R18, R19, 0x8, R12 ;  /* 0x0000000813127825 */ /* 0x002fca00078e020c */
[----:B------:R-:W2:Y:S01]  /*0a90*/  LDG.E.64 R12, desc[UR4][R18.64] ;  /* 0x00000004120c7981 */ /* 0x000ea2000c1e1b00 */
[----:B------:R-:W-:Y:S01]  /*0aa0*/  IMAD.WIDE.U32 R20, R0, 0x8, R18 ;  /* 0x0000000800147825 */ /* 0x000fe200078e0012 */
[----:B--2---:R-:W-:-:S07]  /*0ab0*/  DFMA R12, R12, R14, R10 ;  /* 0x0000000e0c0c722b */ /* 0x004fce000000000a */
[----:B------:R1:W-:Y:S04]  /*0ac0*/  STG.E.64 desc[UR4][R2.64], R12 ;  /* 0x0000000c02007986 */ /* 0x0003e8000c101b04 */
[----:B------:R-:W2:Y:S04]  /*0ad0*/  LDG.E.64 R10, desc[UR4][R20.64] ;  /* 0x00000004140a7981 */ /* 0x000ea8000c1e1b00 */
        /* <DEDUP_REMOVED lines=10> */
[----:B-1----:R-:W2:Y:S01]  /*0b80*/  LDG.E.64 R12, desc[UR4][R4.64] ;  /* 0x00000004040c7981 */ /* 0x002ea2000c1e1b00 */
[----:B------:R-:W-:Y:S01]  /*0b90*/  IADD3 R6, PT, PT, R6, 0x4, RZ ;  /* 0x0000000406067810 */ /* 0x000fe20007ffe0ff */
[----:B--2---:R-:W-:-:S07]  /*0ba0*/  DFMA R10, R10, R12, R16 ;  /* 0x0000000c0a0a722b */ /* 0x004fce0000000010 */
[----:B------:R3:W-:Y:S04]  /*0bb0*/  STG.E.64 desc[UR4][R2.64], R10 ;  /* 0x0000000a02007986 */ /* 0x0007e8000c101b04 */
.L_x_3:
[----:B------:R-:W-:Y:S05]  /*0bc0*/  @!P1 EXIT ;  /* 0x000000000000994d */ /* 0x000fea0003800000 */
[----:B--2---:R-:W1:Y:S01]  /*0bd0*/  LDC.64 R12, c[0x0][0x380] ;  /* 0x0000e000ff0c7b82 */ /* 0x004e620000000a00 */
[----:B---3--:R-:W-:Y:S01]  /*0be0*/  IMAD R15, R6, R0, R7 ;  /* 0x00000000060f7224 */ /* 0x008fe200078e0207 */
[----:B------:R-:W-:-:S07]  /*0bf0*/  IADD3 R14, PT, PT, -R8, RZ, RZ ;  /* 0x000000ff080e7210 */ /* 0x000fce0007ffe1ff */
.L_x_4:
[C---:B-1----:R-:W-:Y:S01]  /*0c00*/  IMAD.WIDE R6, R15.reuse, 0x8, R12 ;  /* 0x000000080f067825 */ /* 0x042fe200078e020c */
[----:B--2---:R-:W2:Y:S05]  /*0c10*/  LDG.E.64 R8, desc[UR4][R4.64] ;  /* 0x0000000404087981 */ /* 0x004eaa000c1e1b00 */
[----:B------:R-:W2:Y:S01]  /*0c20*/  LDG.E.64 R6, desc[UR4][R6.64] ;  /* 0x0000000406067981 */ /* 0x000ea2000c1e1b00 */
[----:B------:R-:W-:Y:S02]  /*0c30*/  IADD3 R14, PT, PT, R14, 0x1, RZ ;  /* 0x000000010e0e7810 */ /* 0x000fe40007ffe0ff */
[----:B------:R-:W-:Y:S02]  /*0c40*/  IADD3 R15, PT, PT, R15, R0, RZ ;  /* 0x000000000f0f7210 */ /* 0x000fe40007ffe0ff */
[----:B------:R-:W-:Y:S01]  /*0c50*/  ISETP.NE.AND P0, PT, R14, RZ, PT ;  /* 0x000000ff0e00720c */ /* 0x000fe20003f05270 */
[----:B--2---:R-:W-:-:S07]  /*0c60*/  DFMA R10, R6, R8, R10 ;  /* 0x00000008060a722b */ /* 0x004fce000000000a */
[----:B------:R2:W-:Y:S05]  /*0c70*/  STG.E.64 desc[UR4][R2.64], R10 ;  /* 0x0000000a02007986 */ /* 0x0005ea000c101b04 */
[----:B------:R-:W-:Y:S05]  /*0c80*/  @P0 BRA `(.L_x_4) ;  /* 0xfffffffc00dc0947 */ /* 0x000fea000383ffff */
[----:B------:R-:W-:Y:S05]  /*0c90*/  EXIT ;  /* 0x000000000000794d */ /* 0x000fea0003800000 */
.L_x_5:
[----:B------:R-:W-:-:S00]  /*0ca0*/  BRA `(.L_x_5) ;  /* 0xfffffffc00fc7947 */ /* 0x000fc0000383ffff */
[----:B------:R-:W-:-:S00]  /*0cb0*/  NOP ;  /* 0x0000000000007918 */ /* 0x000fc00000000000 */
        /* <DEDUP_REMOVED lines=12> */
.L_x_6:


//--------------------- .nv.shared.reserved.0     --------------------------
	.section	.nv.shared.reserved.0,"aw",@nobits
	.weak		__nv_reservedSMEM_offset_0_alias
	.size		__nv_reservedSMEM_offset_0_alias, 0, 64
	.other		__nv_reservedSMEM_offset_0_alias,@"STO_CUDA_RESERVED_SHARED STV_DEFAULT"
__nv_reservedSMEM_offset_0_alias:
	.zero		0
	.zero		64


//--------------------- .nv.constant0._Z9vectorAddPKdS0_Pdi --------------------------
	.section	.nv.constant0._Z9vectorAddPKdS0_Pdi,"a",@progbits
	.sectionflags	@""
	.align	4
.nv.constant0._Z9vectorAddPKdS0_Pdi:
	.zero		924


//--------------------- SYMBOLS --------------------------

	.type		.nv.reservedSmem.offset0,@object
	.size		.nv.reservedSmem.offset0,0x4
